	.headerflags	@"EF_CUDA_TEXMODE_UNIFIED EF_CUDA_64BIT_ADDRESS EF_CUDA_ACCELERATORS EF_CUDA_SM90 EF_CUDA_VIRTUAL_SM(EF_CUDA_SM90)"
	.elftype	@"ET_EXEC"


//--------------------- .nv.info                  --------------------------
	.section	.nv.info,"",@"SHT_CUDA_INFO"
	.align	4


	//----- nvinfo : EIATTR_REGCOUNT
	.align		4
        /*0000*/ 	.byte	0x04, 0x2f
        /*0002*/ 	.short	(.L_3 - .L_2)
	.align		4
.L_2:
        /*0004*/ 	.word	index@(triton_poi_fused_cat_14)
        /*0008*/ 	.word	0x0000002c


	//----- nvinfo : EIATTR_MIN_STACK_SIZE
	.align		4
.L_3:
        /*000c*/ 	.byte	0x04, 0x12
        /*000e*/ 	.short	(.L_5 - .L_4)
	.align		4
.L_4:
        /*0010*/ 	.word	index@(triton_poi_fused_cat_14)
        /*0014*/ 	.word	0x00000000


	//----- nvinfo : EIATTR_FRAME_SIZE
	.align		4
.L_5:
        /*0018*/ 	.byte	0x04, 0x11
        /*001a*/ 	.short	(.L_7 - .L_6)
	.align		4
.L_6:
        /*001c*/ 	.word	index@(triton_poi_fused_cat_14)
        /*0020*/ 	.word	0x00000000


	//----- nvinfo : EIATTR_MIN_STACK_SIZE
	.align		4
.L_7:
        /*0024*/ 	.byte	0x04, 0x12
        /*0026*/ 	.short	(.L_9 - .L_8)
	.align		4
.L_8:
        /*0028*/ 	.word	index@(triton_poi_fused_cat_14)
        /*002c*/ 	.word	0x00000000
.L_9:


//--------------------- .nv.info.triton_poi_fused_cat_14 --------------------------
	.section	.nv.info.triton_poi_fused_cat_14,"",@"SHT_CUDA_INFO"
	.sectionflags	@""
	.align	4


	//----- nvinfo : EIATTR_CUDA_API_VERSION
	.align		4
        /*0000*/ 	.byte	0x04, 0x37
        /*0002*/ 	.short	(.L_11 - .L_10)
.L_10:
        /*0004*/ 	.word	0x0000007c


	//----- nvinfo : EIATTR_KPARAM_INFO
	.align		4
.L_11:
        /*0008*/ 	.byte	0x04, 0x17
        /*000a*/ 	.short	(.L_13 - .L_12)
.L_12:
        /*000c*/ 	.word	0x00000000
        /*0010*/ 	.short	0x0009
        /*0012*/ 	.short	0x0048
        /*0014*/ 	.byte	0x00, 0xf0, 0x11, 0x00


	//----- nvinfo : EIATTR_KPARAM_INFO
	.align		4
.L_13:
        /*0018*/ 	.byte	0x04, 0x17
        /*001a*/ 	.short	(.L_15 - .L_14)
.L_14:
        /*001c*/ 	.word	0x00000000
        /*0020*/ 	.short	0x0008
        /*0022*/ 	.short	0x0040
        /*0024*/ 	.byte	0x00, 0xf4, 0x21, 0x00


	//----- nvinfo : EIATTR_KPARAM_INFO
	.align		4
.L_15:
        /*0028*/ 	.byte	0x04, 0x17
        /*002a*/ 	.short	(.L_17 - .L_16)
.L_16:
        /*002c*/ 	.word	0x00000000
        /*0030*/ 	.short	0x0007
        /*0032*/ 	.short	0x0038
        /*0034*/ 	.byte	0x00, 0xf4, 0x21, 0x00


	//----- nvinfo : EIATTR_KPARAM_INFO
	.align		4
.L_17:
        /*0038*/ 	.byte	0x04, 0x17
        /*003a*/ 	.short	(.L_19 - .L_18)
.L_18:
        /*003c*/ 	.word	0x00000000
        /*0040*/ 	.short	0x0006
        /*0042*/ 	.short	0x0030
        /*0044*/ 	.byte	0x00, 0xf4, 0x21, 0x00


	//----- nvinfo : EIATTR_KPARAM_INFO
	.align		4
.L_19:
        /*0048*/ 	.byte	0x04, 0x17
        /*004a*/ 	.short	(.L_21 - .L_20)
.L_20:
        /*004c*/ 	.word	0x00000000
        /*0050*/ 	.short	0x0005
        /*0052*/ 	.short	0x0028
        /*0054*/ 	.byte	0x00, 0xf4, 0x21, 0x00


	//----- nvinfo : EIATTR_KPARAM_INFO
	.align		4
.L_21:
        /*0058*/ 	.byte	0x04, 0x17
        /*005a*/ 	.short	(.L_23 - .L_22)
.L_22:
        /*005c*/ 	.word	0x00000000
        /*0060*/ 	.short	0x0004
        /*0062*/ 	.short	0x0020
        /*0064*/ 	.byte	0x00, 0xf4, 0x21, 0x00


	//----- nvinfo : EIATTR_KPARAM_INFO
	.align		4
.L_23:
        /*0068*/ 	.byte	0x04, 0x17
        /*006a*/ 	.short	(.L_25 - .L_24)
.L_24:
        /*006c*/ 	.word	0x00000000
        /*0070*/ 	.short	0x0003
        /*0072*/ 	.short	0x0018
        /*0074*/ 	.byte	0x00, 0xf4, 0x21, 0x00


	//----- nvinfo : EIATTR_KPARAM_INFO
	.align		4
.L_25:
        /*0078*/ 	.byte	0x04, 0x17
        /*007a*/ 	.short	(.L_27 - .L_26)
.L_26:
        /*007c*/ 	.word	0x00000000
        /*0080*/ 	.short	0x0002
        /*0082*/ 	.short	0x0010
        /*0084*/ 	.byte	0x00, 0xf4, 0x21, 0x00


	//----- nvinfo : EIATTR_KPARAM_INFO
	.align		4
.L_27:
        /*0088*/ 	.byte	0x04, 0x17
        /*008a*/ 	.short	(.L_29 - .L_28)
.L_28:
        /*008c*/ 	.word	0x00000000
        /*0090*/ 	.short	0x0001
        /*0092*/ 	.short	0x0008
        /*0094*/ 	.byte	0x00, 0xf4, 0x21, 0x00


	//----- nvinfo : EIATTR_KPARAM_INFO
	.align		4
.L_29:
        /*0098*/ 	.byte	0x04, 0x17
        /*009a*/ 	.short	(.L_31 - .L_30)
.L_30:
        /*009c*/ 	.word	0x00000000
        /*00a0*/ 	.short	0x0000
        /*00a2*/ 	.short	0x0000
        /*00a4*/ 	.byte	0x00, 0xf4, 0x21, 0x00


	//----- nvinfo : EIATTR_SPARSE_MMA_MASK
	.align		4
.L_31:
        /*00a8*/ 	.byte	0x03, 0x50
        /*00aa*/ 	.short	0x0000


	//----- nvinfo : EIATTR_MAXREG_COUNT
	.align		4
        /*00ac*/ 	.byte	0x03, 0x1b
        /*00ae*/ 	.short	0x00ff


	//----- nvinfo : EIATTR_EXIT_INSTR_OFFSETS
	.align		4
        /*00b0*/ 	.byte	0x04, 0x1c
        /*00b2*/ 	.short	(.L_33 - .L_32)


	//   ....[0]....
.L_32:
        /*00b4*/ 	.word	0x00001770


	//----- nvinfo : EIATTR_REQNTID
	.align		4
.L_33:
        /*00b8*/ 	.byte	0x04, 0x10
        /*00ba*/ 	.short	(.L_35 - .L_34)
.L_34:
        /*00bc*/ 	.word	0x00000080
        /*00c0*/ 	.word	0x00000001
        /*00c4*/ 	.word	0x00000001


	//----- nvinfo : EIATTR_CBANK_PARAM_SIZE
	.align		4
.L_35:
        /*00c8*/ 	.byte	0x03, 0x19
        /*00ca*/ 	.short	0x004c


	//----- nvinfo : EIATTR_PARAM_CBANK
	.align		4
        /*00cc*/ 	.byte	0x04, 0x0a
        /*00ce*/ 	.short	(.L_37 - .L_36)
	.align		4
.L_36:
        /*00d0*/ 	.word	index@(.nv.constant0.triton_poi_fused_cat_14)
        /*00d4*/ 	.short	0x0210
        /*00d6*/ 	.short	0x004c


	//----- nvinfo : EIATTR_SW_WAR
	.align		4
.L_37:
        /*00d8*/ 	.byte	0x04, 0x36
        /*00da*/ 	.short	(.L_39 - .L_38)
.L_38:
        /*00dc*/ 	.word	0x00000008
.L_39:


//--------------------- .nv.callgraph             --------------------------
	.section	.nv.callgraph,"",@"SHT_CUDA_CALLGRAPH"
	.align	4
	.sectionentsize	8
	.align		4
        /*0000*/ 	.word	0x00000000
	.align		4
        /*0004*/ 	.word	0xffffffff
	.align		4
        /*0008*/ 	.word	0x00000000
	.align		4
        /*000c*/ 	.word	0xfffffffe
	.align		4
        /*0010*/ 	.word	0x00000000
	.align		4
        /*0014*/ 	.word	0xfffffffd
	.align		4
        /*0018*/ 	.word	0x00000000
	.align		4
        /*001c*/ 	.word	0xfffffffc


//--------------------- .nv.constant4             --------------------------
	.section	.nv.constant4,"a",@progbits
	.align	8
	.align		8
.nv.constant4:
        /*0000*/ 	.dword	_$_str
	.align		8
        /*0008*/ 	.dword	_$_str_$_2


//--------------------- .text.triton_poi_fused_cat_14 --------------------------
	.section	.text.triton_poi_fused_cat_14,"ax",@progbits
	.align	128
        .global         triton_poi_fused_cat_14
        .type           triton_poi_fused_cat_14,@function
        .size           triton_poi_fused_cat_14,(.L_x_1 - triton_poi_fused_cat_14)
        .other          triton_poi_fused_cat_14,@"STO_CUDA_ENTRY STV_DEFAULT"
triton_poi_fused_cat_14:
.text.triton_poi_fused_cat_14:
[----:B------:R-:W-:Y:S01]  /*0000*/  LDC R1, c[0x0][0x28] ;  /* 0x00000a00ff017b82 */ /* 0x000fe20000000800 */
[----:B------:R-:W1:Y:S07]  /*0010*/  S2R R0, SR_TID.X ;  /* 0x0000000000007919 */ /* 0x000e6e0000002100 */
[----:B------:R-:W2:Y:S01]  /*0020*/  LDC.64 R32, c[0x0][0x228] ;  /* 0x00008a00ff207b82 */ /* 0x000ea20000000a00 */
[----:B------:R-:W-:Y:S02]  /*0030*/  CS2R R8, SRZ ;  /* 0x0000000000087805 */ /* 0x000fe4000001ff00 */
[----:B------:R-:W-:Y:S01]  /*0040*/  CS2R R10, SRZ ;  /* 0x00000000000a7805 */ /* 0x000fe2000001ff00 */
[----:B------:R-:W3:Y:S01]  /*0050*/  S2R R13, SR_CTAID.X ;  /* 0x00000000000d7919 */ /* 0x000ee20000002500 */
[----:B------:R-:W-:-:S03]  /*0060*/  ULDC.64 UR4, c[0x0][0x208] ;  /* 0x0000820000047ab9 */ /* 0x000fc60000000a00 */
[----:B------:R-:W4:Y:S01]  /*0070*/  LDC.64 R20, c[0x0][0x220] ;  /* 0x00008800ff147b82 */ /* 0x000f220000000a00 */
[----:B------:R-:W-:Y:S01]  /*0080*/  IMAD.MOV.U32 R22, RZ, RZ, RZ ;  /* 0x000000ffff167224 */ /* 0x000fe200078e00ff */
[----:B------:R-:W-:-:S06]  /*0090*/  ULDC.64 UR6, c[0x0][0x218] ;  /* 0x0000860000067ab9 */ /* 0x000fcc0000000a00 */
[----:B------:R-:W5:Y:S01]  /*00a0*/  LDC.64 R18, c[0x0][0x230] ;  /* 0x00008c00ff127b82 */ /* 0x000f620000000a00 */
[----:B-1----:R-:W-:-:S05]  /*00b0*/  IMAD.SHL.U32 R0, R0, 0x4, RZ ;  /* 0x0000000400007824 */ /* 0x002fca00078e00ff */
[----:B------:R-:W-:-:S05]  /*00c0*/  LOP3.LUT R0, R0, 0x1fc, RZ, 0xc0, !PT ;  /* 0x000001fc00007812 */ /* 0x000fca00078ec0ff */
[----:B---3--:R-:W-:-:S04]  /*00d0*/  IMAD R3, R13, 0x400, R0 ;  /* 0x000004000d037824 */ /* 0x008fc800078e0200 */
[----:B------:R-:W-:Y:S01]  /*00e0*/  IMAD.HI R16, R3, 0x66666667, RZ ;  /* 0x6666666703107827 */ /* 0x000fe200078e02ff */
[----:B------:R-:W-:-:S04]  /*00f0*/  SHF.R.S32.HI R0, RZ, 0x1f, R3 ;  /* 0x0000001fff007819 */ /* 0x000fc80000011403 */
[----:B------:R-:W-:Y:S02]  /*0100*/  LEA.HI R0, R0, R3, RZ, 0x8 ;  /* 0x0000000300007211 */ /* 0x000fe400078f40ff */
[----:B------:R-:W-:Y:S02]  /*0110*/  SHF.R.U32.HI R7, RZ, 0x1f, R16 ;  /* 0x0000001fff077819 */ /* 0x000fe40000011610 */
[----:B------:R-:W-:Y:S02]  /*0120*/  SHF.R.S32.HI R26, RZ, 0x8, R0 ;  /* 0x00000008ff1a7819 */ /* 0x000fe40000011400 */
[----:B------:R-:W-:Y:S02]  /*0130*/  LOP3.LUT R0, R0, 0xffffff00, RZ, 0xc0, !PT ;  /* 0xffffff0000007812 */ /* 0x000fe400078ec0ff */
[----:B------:R-:W-:Y:S01]  /*0140*/  LEA.HI.SX32 R16, R16, R7, 0x11 ;  /* 0x0000000710107211 */ /* 0x000fe200078f8aff */
[----:B------:R-:W-:-:S04]  /*0150*/  IMAD.HI R2, R26, 0x66666667, RZ ;  /* 0x666666671a027827 */ /* 0x000fc800078e02ff */
[----:B------:R-:W-:Y:S01]  /*0160*/  IMAD.IADD R25, R3, 0x1, -R0 ;  /* 0x0000000103197824 */ /* 0x000fe200078e0a00 */
[----:B------:R-:W-:Y:S01]  /*0170*/  SHF.R.U32.HI R5, RZ, 0x1f, R2 ;  /* 0x0000001fff057819 */ /* 0x000fe20000011602 */
[----:B------:R-:W-:Y:S02]  /*0180*/  IMAD.MOV.U32 R0, RZ, RZ, RZ ;  /* 0x000000ffff007224 */ /* 0x000fe400078e00ff */
[----:B------:R-:W-:Y:S01]  /*0190*/  IMAD R31, R16, 0x8000, R25 ;  /* 0x00008000101f7824 */ /* 0x000fe200078e0219 */
[----:B------:R-:W-:-:S05]  /*01a0*/  LEA.HI.SX32 R5, R2, R5, 0x19 ;  /* 0x0000000502057211 */ /* 0x000fca00078fcaff */
[----:B------:R-:W-:-:S04]  /*01b0*/  IMAD R39, R5, -0x140, R26 ;  /* 0xfffffec005277824 */ /* 0x000fc800078e021a */
[C---:B------:R-:W-:Y:S01]  /*01c0*/  IMAD.SHL.U32 R14, R39.reuse, 0x100, RZ ;  /* 0x00000100270e7824 */ /* 0x040fe200078e00ff */
[C---:B------:R-:W-:Y:S01]  /*01d0*/  ISETP.GT.AND P0, PT, R39.reuse, 0xbf, PT ;  /* 0x000000bf2700780c */ /* 0x040fe20003f04270 */
[----:B--2---:R-:W-:-:S03]  /*01e0*/  IMAD.WIDE R4, R39, 0x4, R32 ;  /* 0x0000000427047825 */ /* 0x004fc600078e0220 */
[----:B------:R-:W-:-:S05]  /*01f0*/  IADD3 R23, R14, -0xc000, R31 ;  /* 0xffff40000e177810 */ /* 0x000fca0007ffe01f */
[----:B----4-:R-:W-:-:S04]  /*0200*/  IMAD.WIDE R6, R23, 0x4, R20 ;  /* 0x0000000417067825 */ /* 0x010fc800078e0214 */
[----:B------:R-:W2:Y:S04]  /*0210*/  @P0 LDG.E.EL R0, desc[UR4][R4.64+-0x300] ;  /* 0xfffd000404000981 */ /* 0x000ea8000c2e1900 */
[----:B------:R1:W3:Y:S01]  /*0220*/  @P0 LDG.E.128 R8, desc[UR4][R6.64] ;  /* 0x0000000406080981 */ /* 0x0002e2000c1e1d00 */
[----:B------:R-:W-:-:S03]  /*0230*/  IMAD.MOV.U32 R2, RZ, RZ, RZ ;  /* 0x000000ffff027224 */ /* 0x000fc600078e00ff */
[----:B------:R-:W4:Y:S04]  /*0240*/  @P0 LDG.E.EL R22, desc[UR4][R4.64+-0x300] ;  /* 0xfffd000404160981 */ /* 0x000f28000c2e1900 */
[----:B------:R-:W4:Y:S01]  /*0250*/  @P0 LDG.E.EL R2, desc[UR4][R4.64+-0x300] ;  /* 0xfffd000404020981 */ /* 0x000f22000c2e1900 */
[----:B------:R-:W-:Y:S01]  /*0260*/  SHF.R.S32.HI R12, RZ, 0x15, R13 ;  /* 0x00000015ff0c7819 */ /* 0x000fe2000001140d */
[----:B------:R-:W-:-:S03]  /*0270*/  VIADD R29, R3, 0x200 ;  /* 0x00000200031d7836 */ /* 0x000fc60000000000 */
[----:B------:R-:W-:-:S04]  /*0280*/  SGXT R12, R12, 0x1 ;  /* 0x000000010c0c781a */ /* 0x000fc80000000200 */
[----:B------:R-:W-:-:S04]  /*0290*/  LEA.HI R12, R12, R29, RZ, 0x8 ;  /* 0x0000001d0c0c7211 */ /* 0x000fc800078f40ff */
[----:B------:R-:W-:Y:S01]  /*02a0*/  SHF.R.S32.HI R12, RZ, 0x8, R12 ;  /* 0x00000008ff0c7819 */ /* 0x000fe2000001140c */
[----:B------:R-:W-:-:S04]  /*02b0*/  IMAD.HI R34, R29, 0x66666667, RZ ;  /* 0x666666671d227827 */ /* 0x000fc800078e02ff */
[----:B------:R-:W-:Y:S01]  /*02c0*/  IMAD.HI R13, R12, 0x66666667, RZ ;  /* 0x666666670c0d7827 */ /* 0x000fe200078e02ff */
[----:B-1----:R-:W-:-:S04]  /*02d0*/  SHF.R.U32.HI R7, RZ, 0x1f, R34 ;  /* 0x0000001fff077819 */ /* 0x002fc80000011622 */
[----:B------:R-:W-:-:S04]  /*02e0*/  SHF.R.U32.HI R6, RZ, 0x1f, R13 ;  /* 0x0000001fff067819 */ /* 0x000fc8000001160d */
[----:B------:R-:W-:Y:S02]  /*02f0*/  LEA.HI.SX32 R13, R13, R6, 0x19 ;  /* 0x000000060d0d7211 */ /* 0x000fe400078fcaff */
[----:B------:R-:W-:-:S03]  /*0300*/  LEA.HI.SX32 R34, R34, R7, 0x11 ;  /* 0x0000000722227211 */ /* 0x000fc600078f8aff */
[----:B------:R-:W-:Y:S02]  /*0310*/  IMAD R13, R13, -0x140, R12 ;  /* 0xfffffec00d0d7824 */ /* 0x000fe400078e020c */
[----:B------:R-:W-:Y:S02]  /*0320*/  IMAD R35, R34, -0x14000, R29 ;  /* 0xfffec00022237824 */ /* 0x000fe400078e021d */
[----:B------:R-:W-:Y:S01]  /*0330*/  VIADD R29, R39, 0xffffffc0 ;  /* 0xffffffc0271d7836 */ /* 0x000fe20000000000 */
[----:B------:R-:W-:Y:S01]  /*0340*/  ISETP.GT.AND P2, PT, R13, 0xbf, PT ;  /* 0x000000bf0d00780c */ /* 0x000fe20003f44270 */
[----:B------:R-:W-:Y:S01]  /*0350*/  IMAD.MOV.U32 R27, RZ, RZ, RZ ;  /* 0x000000ffff1b7224 */ /* 0x000fe200078e00ff */
[----:B------:R-:W-:Y:S02]  /*0360*/  ISETP.GE.AND P1, PT, R39, 0x40, PT ;  /* 0x000000402700780c */ /* 0x000fe40003f26270 */
[----:B------:R-:W-:Y:S01]  /*0370*/  ISETP.GE.U32.AND P3, PT, R29, 0x80, PT ;  /* 0x000000801d00780c */ /* 0x000fe20003f66070 */
[----:B------:R-:W-:-:S02]  /*0380*/  IMAD.MOV.U32 R29, RZ, RZ, RZ ;  /* 0x000000ffff1d7224 */ /* 0x000fc400078e00ff */
[----:B------:R-:W-:Y:S02]  /*0390*/  IMAD.MOV.U32 R15, RZ, RZ, RZ ;  /* 0x000000ffff0f7224 */ /* 0x000fe400078e00ff */
[----:B------:R-:W-:Y:S02]  /*03a0*/  IMAD.MOV.U32 R24, RZ, RZ, RZ ;  /* 0x000000ffff187224 */ /* 0x000fe400078e00ff */
[----:B------:R-:W-:Y:S02]  /*03b0*/  IMAD.MOV.U32 R17, RZ, RZ, RZ ;  /* 0x000000ffff117224 */ /* 0x000fe400078e00ff */
[----:B-----5:R-:W-:-:S04]  /*03c0*/  IMAD.WIDE R38, R39, 0x4, R18 ;  /* 0x0000000427267825 */ /* 0x020fc800078e0212 */
[----:B------:R-:W-:Y:S01]  /*03d0*/  IMAD.WIDE R32, R13, 0x4, R32 ;  /* 0x000000040d207825 */ /* 0x000fe200078e0220 */
[----:B------:R-:W5:Y:S04]  /*03e0*/  @P0 LDG.E.EL R29, desc[UR4][R38.64+-0x300] ;  /* 0xfffd0004261d0981 */ /* 0x000f68000c2e1900 */
[----:B------:R-:W5:Y:S04]  /*03f0*/  @P2 LDG.E.EL R27, desc[UR4][R32.64+-0x300] ;  /* 0xfffd0004201b2981 */ /* 0x000f68000c2e1900 */
[----:B------:R-:W5:Y:S04]  /*0400*/  @P2 LDG.E.EL R15, desc[UR4][R32.64+-0x300] ;  /* 0xfffd0004200f2981 */ /* 0x000f68000c2e1900 */
[----:B------:R-:W5:Y:S04]  /*0410*/  @P2 LDG.E.EL R24, desc[UR4][R32.64+-0x300] ;  /* 0xfffd000420182981 */ /* 0x000f68000c2e1900 */
[----:B------:R1:W5:Y:S02]  /*0420*/  @P2 LDG.E.EL R17, desc[UR4][R32.64+-0x300] ;  /* 0xfffd000420112981 */ /* 0x000364000c2e1900 */
[----:B-1----:R-:W-:-:S02]  /*0430*/  IMAD.MOV.U32 R32, RZ, RZ, RZ ;  /* 0x000000ffff207224 */ /* 0x002fc400078e00ff */
[----:B------:R-:W-:-:S04]  /*0440*/  IMAD.MOV.U32 R36, RZ, RZ, RZ ;  /* 0x000000ffff247224 */ /* 0x000fc800078e00ff */
[----:B------:R-:W5:Y:S01]  /*0450*/  @P0 LDG.E.EL R32, desc[UR4][R38.64+-0x300] ;  /* 0xfffd000426200981 */ /* 0x000f62000c2e1900 */
[----:B------:R-:W-:Y:S02]  /*0460*/  IMAD R25, R34, 0x8000, R25 ;  /* 0x0000800022197824 */ /* 0x000fe400078e0219 */
[----:B------:R-:W-:Y:S01]  /*0470*/  IMAD.SHL.U32 R12, R13, 0x100, RZ ;  /* 0x000001000d0c7824 */ /* 0x000fe200078e00ff */
[----:B------:R-:W5:Y:S01]  /*0480*/  @P0 LDG.E.EL R36, desc[UR4][R38.64+-0x300] ;  /* 0xfffd000426240981 */ /* 0x000f62000c2e1900 */
[----:B------:R-:W-:-:S03]  /*0490*/  IMAD.MOV.U32 R28, RZ, RZ, RZ ;  /* 0x000000ffff1c7224 */ /* 0x000fc600078e00ff */
[----:B------:R-:W-:Y:S02]  /*04a0*/  IADD3 R30, R12, -0xc000, R25 ;  /* 0xffff40000c1e7810 */ /* 0x000fe40007ffe019 */
[----:B------:R-:W-:Y:S01]  /*04b0*/  CS2R R6, SRZ ;  /* 0x0000000000067805 */ /* 0x000fe2000001ff00 */
[----:B------:R1:W5:Y:S01]  /*04c0*/  @P0 LDG.E.EL R28, desc[UR4][R4.64+-0x300] ;  /* 0xfffd0004041c0981 */ /* 0x000362000c2e1900 */
[----:B------:R-:W-:Y:S01]  /*04d0*/  SHF.R.S32.HI R33, RZ, 0x1f, R31 ;  /* 0x0000001fff217819 */ /* 0x000fe2000001141f */
[----:B------:R-:W-:Y:S01]  /*04e0*/  IMAD.WIDE R20, R30, 0x4, R20 ;  /* 0x000000041e147825 */ /* 0x000fe200078e0214 */
[----:B------:R-:W-:Y:S02]  /*04f0*/  IADD3 R31, P4, R14, R31, RZ ;  /* 0x0000001f0e1f7210 */ /* 0x000fe40007f9e0ff */
[----:B-1----:R-:W-:Y:S02]  /*0500*/  CS2R R4, SRZ ;  /* 0x0000000000047805 */ /* 0x002fe4000001ff00 */
[----:B------:R-:W-:-:S02]  /*0510*/  LEA.HI.X.SX32 R14, R14, R33, 0x1, P4 ;  /* 0x000000210e0e7211 */ /* 0x000fc400020f0eff */
[----:B------:R-:W-:Y:S02]  /*0520*/  SHF.R.S32.HI R33, RZ, 0x1f, R25 ;  /* 0x0000001fff217819 */ /* 0x000fe40000011419 */
[----:B------:R1:W5:Y:S02]  /*0530*/  @P2 LDG.E.128 R4, desc[UR4][R20.64] ;  /* 0x0000000414042981 */ /* 0x000364000c1e1d00 */
[----:B-1----:R-:W-:Y:S01]  /*0540*/  IADD3 R21, P4, R12, R25, RZ ;  /* 0x000000190c157210 */ /* 0x002fe20007f9e0ff */
[----:B------:R-:W-:-:S03]  /*0550*/  IMAD.WIDE R18, R13, 0x4, R18 ;  /* 0x000000040d127825 */ /* 0x000fc600078e0212 */
[----:B------:R-:W-:Y:S01]  /*0560*/  LEA.HI.X.SX32 R20, R12, R33, 0x1, P4 ;  /* 0x000000210c147211 */ /* 0x000fe200020f0eff */
[----:B------:R-:W-:-:S06]  /*0570*/  IMAD.MOV.U32 R12, RZ, RZ, RZ ;  /* 0x000000ffff0c7224 */ /* 0x000fcc00078e00ff */
[----:B------:R-:W5:Y:S01]  /*0580*/  @P2 LDG.E.EL R12, desc[UR4][R18.64+-0x300] ;  /* 0xfffd0004120c2981 */ /* 0x000f62000c2e1900 */
[----:B--2---:R-:W-:Y:S02]  /*0590*/  SEL R25, R0, RZ, P0 ;  /* 0x000000ff00197207 */ /* 0x004fe40000000000 */
[----:B---3--:R-:W-:-:S05]  /*05a0*/  SEL R8, R8, RZ, P0 ;  /* 0x000000ff08087207 */ /* 0x008fca0000000000 */
[----:B------:R-:W-:Y:S01]  /*05b0*/  FADD R8, R8, -R25 ;  /* 0x8000001908087221 */ /* 0x000fe20000000000 */
[----:B------:R-:W-:-:S06]  /*05c0*/  IMAD.MOV.U32 R25, RZ, RZ, RZ ;  /* 0x000000ffff197224 */ /* 0x000fcc00078e00ff */
[----:B------:R-:W2:Y:S01]  /*05d0*/  @P0 LDG.E.EL R25, desc[UR4][R38.64+-0x300] ;  /* 0xfffd000426190981 */ /* 0x000ea2000c2e1900 */
[----:B------:R-:W-:Y:S01]  /*05e0*/  IMAD.MOV.U32 R0, RZ, RZ, RZ ;  /* 0x000000ffff007224 */ /* 0x000fe200078e00ff */
[----:B----4-:R-:W-:Y:S02]  /*05f0*/  SEL R2, R2, RZ, P0 ;  /* 0x000000ff02027207 */ /* 0x010fe40000000000 */
[----:B------:R-:W-:-:S03]  /*0600*/  SEL R9, R9, RZ, P0 ;  /* 0x000000ff09097207 */ /* 0x000fc60000000000 */
[----:B------:R-:W3:Y:S02]  /*0610*/  @P2 LDG.E.EL R0, desc[UR4][R18.64+-0x300] ;  /* 0xfffd000412002981 */ /* 0x000ee4000c2e1900 */
[----:B------:R-:W-:Y:S01]  /*0620*/  FADD R33, R9, -R2 ;  /* 0x8000000209217221 */ /* 0x000fe20000000000 */
[----:B------:R-:W-:-:S06]  /*0630*/  IMAD.MOV.U32 R2, RZ, RZ, RZ ;  /* 0x000000ffff027224 */ /* 0x000fcc00078e00ff */
[----:B------:R-:W4:Y:S01]  /*0640*/  @P2 LDG.E.EL R2, desc[UR4][R18.64+-0x300] ;  /* 0xfffd000412022981 */ /* 0x000f22000c2e1900 */
[----:B------:R-:W-:Y:S01]  /*0650*/  SEL R9, R22, RZ, P0 ;  /* 0x000000ff16097207 */ /* 0x000fe20000000000 */
[----:B------:R-:W-:-:S06]  /*0660*/  IMAD.MOV.U32 R22, RZ, RZ, RZ ;  /* 0x000000ffff167224 */ /* 0x000fcc00078e00ff */
[----:B------:R1:W3:Y:S01]  /*0670*/  @P2 LDG.E.EL R22, desc[UR4][R18.64+-0x300] ;  /* 0xfffd000412162981 */ /* 0x0002e2000c2e1900 */
[----:B------:R-:W-:Y:S01]  /*0680*/  SEL R10, R10, RZ, P0 ;  /* 0x000000ff0a0a7207 */ /* 0x000fe20000000000 */
[----:B------:R-:W-:-:S04]  /*0690*/  IMAD R35, R34, 0x4000, R35 ;  /* 0x0000400022237824 */ /* 0x000fc800078e0223 */
[----:B------:R-:W-:Y:S01]  /*06a0*/  FADD R34, R10, -R9 ;  /* 0x800000090a227221 */ /* 0x000fe20000000000 */
[----:B-----5:R-:W-:-:S05]  /*06b0*/  SEL R10, R29, RZ, P0 ;  /* 0x000000ff1d0a7207 */ /* 0x020fca0000000000 */
[----:B------:R-:W-:Y:S01]  /*06c0*/  FADD R10, R10, 9.9999997473787516356e-06 ;  /* 0x3727c5ac0a0a7421 */ /* 0x000fe20000000000 */
[----:B------:R-:W-:-:S05]  /*06d0*/  SEL R29, R11, RZ, P0 ;  /* 0x000000ff0b1d7207 */ /* 0x000fca0000000000 */
[----:B------:R-:W5:Y:S01]  /*06e0*/  MUFU.SQRT R10, R10 ;  /* 0x0000000a000a7308 */ /* 0x000f620000002000 */
[----:B------:R-:W-:-:S05]  /*06f0*/  SEL R32, R32, RZ, P0 ;  /* 0x000000ff20207207 */ /* 0x000fca0000000000 */
[----:B------:R-:W-:Y:S01]  /*0700*/  FADD R11, R32, 9.9999997473787516356e-06 ;  /* 0x3727c5ac200b7421 */ /* 0x000fe20000000000 */
[----:B------:R-:W-:-:S05]  /*0710*/  SEL R36, R36, RZ, P0 ;  /* 0x000000ff24247207 */ /* 0x000fca0000000000 */
[----:B------:R-:W5:Y:S01]  /*0720*/  MUFU.SQRT R11, R11 ;  /* 0x0000000b000b7308 */ /* 0x000f620000002000 */
[----:B------:R-:W-:Y:S01]  /*0730*/  FADD R36, R36, 9.9999997473787516356e-06 ;  /* 0x3727c5ac24247421 */ /* 0x000fe20000000000 */
[C---:B-----5:R-:W-:Y:S02]  /*0740*/  FSETP.GT.AND P4, PT, R10.reuse, 8.50705917302346158658e+37, PT ;  /* 0x7e8000000a00780b */ /* 0x060fe40003f84000 */
[----:B------:R-:W-:-:S04]  /*0750*/  FSETP.GEU.AND P6, PT, R10, 1.175494350822287508e-38, PT ;  /* 0x008000000a00780b */ /* 0x000fc80003fce000 */
[----:B------:R-:W5:Y:S01]  /*0760*/  MUFU.SQRT R36, R36 ;  /* 0x0000002400247308 */ /* 0x000f620000002000 */
[----:B-1----:R-:W-:Y:S01]  /*0770*/  SEL R19, R15, RZ, P2 ;  /* 0x000000ff0f137207 */ /* 0x002fe20001000000 */
[----:B------:R-:W-:Y:S01]  /*0780*/  IMAD.MOV.U32 R15, RZ, RZ, 0x3e800000 ;  /* 0x3e800000ff0f7424 */ /* 0x000fe200078e00ff */
[----:B------:R-:W-:-:S04]  /*0790*/  FSETP.GT.AND P5, PT, R11, 8.50705917302346158658e+37, PT ;  /* 0x7e8000000b00780b */ /* 0x000fc80003fa4000 */
[----:B------:R-:W-:Y:S01]  /*07a0*/  @P4 FMUL R10, R10, 0.25 ;  /* 0x3e8000000a0a4820 */ /* 0x000fe20000400000 */
[----:B------:R-:W-:Y:S02]  /*07b0*/  FSEL R32, R15, 1, P4 ;  /* 0x3f8000000f207808 */ /* 0x000fe40002000000 */
[----:B------:R-:W-:Y:S02]  /*07c0*/  SEL R28, R28, RZ, P0 ;  /* 0x000000ff1c1c7207 */ /* 0x000fe40000000000 */
[----:B------:R-:W-:Y:S02]  /*07d0*/  SEL R27, R27, RZ, P2 ;  /* 0x000000ff1b1b7207 */ /* 0x000fe40001000000 */
[----:B------:R-:W-:Y:S02]  /*07e0*/  SEL R4, R4, RZ, P2 ;  /* 0x000000ff04047207 */ /* 0x000fe40001000000 */
[----:B------:R-:W-:Y:S01]  /*07f0*/  SEL R18, R5, RZ, P2 ;  /* 0x000000ff05127207 */ /* 0x000fe20001000000 */
[----:B------:R-:W-:Y:S01]  /*0800*/  @!P6 FMUL R10, R10, 16777216 ;  /* 0x4b8000000a0ae820 */ /* 0x000fe20000400000 */
[----:B------:R-:W-:Y:S01]  /*0810*/  @!P6 FMUL R32, R32, 16777216 ;  /* 0x4b8000002020e820 */ /* 0x000fe20000400000 */
[----:B-----5:R-:W-:Y:S01]  /*0820*/  FSETP.GT.AND P6, PT, R36, 8.50705917302346158658e+37, PT ;  /* 0x7e8000002400780b */ /* 0x020fe20003fc4000 */
[----:B------:R-:W-:Y:S01]  /*0830*/  FADD R29, R29, -R28 ;  /* 0x8000001c1d1d7221 */ /* 0x000fe20000000000 */
[----:B------:R-:W-:Y:S01]  /*0840*/  FADD R28, R4, -R27 ;  /* 0x8000001b041c7221 */ /* 0x000fe20000000000 */
[----:B------:R-:W-:Y:S01]  /*0850*/  FADD R19, R18, -R19 ;  /* 0x8000001312137221 */ /* 0x000fe20000000000 */
[C---:B------:R-:W-:Y:S01]  /*0860*/  FSETP.GEU.AND P4, PT, R11.reuse, 1.175494350822287508e-38, PT ;  /* 0x008000000b00780b */ /* 0x040fe20003f8e000 */
[----:B------:R-:W-:Y:S01]  /*0870*/  @P5 FMUL R11, R11, 0.25 ;  /* 0x3e8000000b0b5820 */ /* 0x000fe20000400000 */
[----:B------:R-:W-:-:S02]  /*0880*/  FSEL R18, R15, 1, P5 ;  /* 0x3f8000000f127808 */ /* 0x000fc40002800000 */
[----:B------:R-:W-:Y:S01]  /*0890*/  SEL R27, R24, RZ, P2 ;  /* 0x000000ff181b7207 */ /* 0x000fe20001000000 */
[----:B------:R-:W-:Y:S01]  /*08a0*/  IMAD.HI R26, R26, 0x66666667, RZ ;  /* 0x666666671a1a7827 */ /* 0x000fe200078e02ff */
[----:B------:R-:W-:Y:S02]  /*08b0*/  FSETP.GEU.AND P5, PT, R36, 1.175494350822287508e-38, PT ;  /* 0x008000002400780b */ /* 0x000fe40003fae000 */
[----:B------:R-:W-:Y:S02]  /*08c0*/  SHF.R.S32.HI R4, RZ, 0x1f, R3 ;  /* 0x0000001fff047819 */ /* 0x000fe40000011403 */
[----:B------:R-:W-:Y:S02]  /*08d0*/  SHF.R.U32.HI R9, RZ, 0x1f, R26 ;  /* 0x0000001fff097819 */ /* 0x000fe4000001161a */
[----:B------:R-:W-:Y:S01]  /*08e0*/  LEA.HI R4, R4, R3, RZ, 0x8 ;  /* 0x0000000304047211 */ /* 0x000fe200078f40ff */
[----:B------:R-:W-:Y:S01]  /*08f0*/  @P6 FMUL R36, R36, 0.25 ;  /* 0x3e80000024246820 */ /* 0x000fe20000400000 */
[----:B------:R-:W-:Y:S01]  /*0900*/  LEA.HI.SX32 R9, R26, R9, 0x19 ;  /* 0x000000091a097211 */ /* 0x000fe200078fcaff */
[----:B------:R-:W-:Y:S01]  /*0910*/  @!P4 FMUL R11, R11, 16777216 ;  /* 0x4b8000000b0bc820 */ /* 0x000fe20000400000 */
[----:B------:R-:W-:-:S02]  /*0920*/  SHF.R.S32.HI R4, RZ, 0x8, R4 ;  /* 0x00000008ff047819 */ /* 0x000fc40000011404 */
[----:B------:R-:W-:Y:S01]  /*0930*/  SEL R12, R12, RZ, P2 ;  /* 0x000000ff0c0c7207 */ /* 0x000fe20001000000 */
[----:B------:R-:W-:Y:S01]  /*0940*/  @!P5 FMUL R36, R36, 16777216 ;  /* 0x4b8000002424d820 */ /* 0x000fe20000400000 */
[----:B------:R-:W1:Y:S01]  /*0950*/  MUFU.RCP R37, R10 ;  /* 0x0000000a00257308 */ /* 0x000e620000001000 */
[----:B------:R-:W-:Y:S02]  /*0960*/  IMAD R9, R9, -0x140, R4 ;  /* 0xfffffec009097824 */ /* 0x000fe400078e0204 */
[----:B------:R-:W5:Y:S01]  /*0970*/  LDC.64 R4, c[0x0][0x238] ;  /* 0x00008e00ff047b82 */ /* 0x000f620000000a00 */
[----:B------:R-:W-:Y:S02]  /*0980*/  SEL R7, R7, RZ, P2 ;  /* 0x000000ff07077207 */ /* 0x000fe40001000000 */
[----:B------:R-:W-:Y:S02]  /*0990*/  SEL R26, R17, RZ, P2 ;  /* 0x000000ff111a7207 */ /* 0x000fe40001000000 */
[----:B------:R-:W1:Y:S01]  /*09a0*/  MUFU.RCP R11, R11 ;  /* 0x0000000b000b7308 */ /* 0x000e620000001000 */
[----:B------:R-:W-:-:S02]  /*09b0*/  SEL R6, R6, RZ, P2 ;  /* 0x000000ff06067207 */ /* 0x000fc40001000000 */
[----:B------:R-:W-:-:S05]  /*09c0*/  FADD R26, R7, -R26 ;  /* 0x8000001a071a7221 */ /* 0x000fca0000000000 */
[----:B------:R-:W1:Y:S01]  /*09d0*/  MUFU.RCP R36, R36 ;  /* 0x0000002400247308 */ /* 0x000e620000001000 */
[----:B------:R-:W-:Y:S01]  /*09e0*/  FSEL R7, R15, 1, P6 ;  /* 0x3f8000000f077808 */ /* 0x000fe20003000000 */
[----:B------:R-:W-:Y:S01]  /*09f0*/  @!P4 FMUL R18, R18, 16777216 ;  /* 0x4b8000001212c820 */ /* 0x000fe20000400000 */
[----:B-1----:R-:W-:Y:S01]  /*0a00*/  FMUL R37, R37, R32 ;  /* 0x0000002025257220 */ /* 0x002fe20000400000 */
[----:B------:R-:W-:Y:S02]  /*0a10*/  FADD R27, R6, -R27 ;  /* 0x8000001b061b7221 */ /* 0x000fe40000000000 */
[----:B------:R-:W-:Y:S01]  /*0a20*/  @!P5 FMUL R7, R7, 16777216 ;  /* 0x4b8000000707d820 */ /* 0x000fe20000400000 */
[----:B------:R-:W-:Y:S01]  /*0a30*/  FMUL R6, R11, R18 ;  /* 0x000000120b067220 */ /* 0x000fe20000400000 */
[----:B------:R-:W-:Y:S01]  /*0a40*/  FMUL R18, R8, R37 ;  /* 0x0000002508127220 */ /* 0x000fe20000400000 */
[----:B------:R-:W-:Y:S01]  /*0a50*/  CS2R R10, SRZ ;  /* 0x00000000000a7805 */ /* 0x000fe2000001ff00 */
[----:B------:R-:W-:-:S02]  /*0a60*/  IMAD.MOV.U32 R17, RZ, RZ, RZ ;  /* 0x000000ffff117224 */ /* 0x000fc400078e00ff */
[----:B0-----:R-:W-:Y:S01]  /*0a70*/  FMUL R37, R36, R7 ;  /* 0x0000000724257220 */ /* 0x001fe20000400000 */
[----:B------:R-:W-:Y:S01]  /*0a80*/  FMUL R33, R33, R6 ;  /* 0x0000000621217220 */ /* 0x000fe20000400000 */
[----:B------:R-:W-:Y:S02]  /*0a90*/  IMAD.MOV.U32 R8, RZ, RZ, RZ ;  /* 0x000000ffff087224 */ /* 0x000fe400078e00ff */
[----:B------:R-:W-:Y:S01]  /*0aa0*/  FMUL R34, R34, R37 ;  /* 0x0000002522227220 */ /* 0x000fe20000400000 */
[----:B-----5:R-:W-:-:S05]  /*0ab0*/  IMAD.WIDE R6, R9, 0x4, R4 ;  /* 0x0000000409067825 */ /* 0x020fca00078e0204 */
[----:B------:R-:W5:Y:S04]  /*0ac0*/  @P0 LDG.E.EL R10, desc[UR4][R6.64+-0x300] ;  /* 0xfffd0004060a0981 */ /* 0x000f68000c2e1900 */
[----:B------:R-:W5:Y:S04]  /*0ad0*/  @P0 LDG.E.EL R11, desc[UR4][R6.64+-0x300] ;  /* 0xfffd0004060b0981 */ /* 0x000f68000c2e1900 */
[----:B------:R-:W5:Y:S04]  /*0ae0*/  @P0 LDG.E.EL R17, desc[UR4][R6.64+-0x300] ;  /* 0xfffd000406110981 */ /* 0x000f68000c2e1900 */
[----:B------:R0:W5:Y:S01]  /*0af0*/  @P0 LDG.E.EL R8, desc[UR4][R6.64+-0x300] ;  /* 0xfffd000406080981 */ /* 0x000162000c2e1900 */
[----:B------:R-:W-:Y:S01]  /*0b00*/  IMAD.WIDE R4, R13, 0x4, R4 ;  /* 0x000000040d047825 */ /* 0x000fe200078e0204 */
[----:B--2---:R-:W-:-:S05]  /*0b10*/  SEL R24, R25, RZ, P0 ;  /* 0x000000ff19187207 */ /* 0x004fca0000000000 */
[----:B------:R-:W-:Y:S01]  /*0b20*/  FADD R24, R24, 9.9999997473787516356e-06 ;  /* 0x3727c5ac18187421 */ /* 0x000fe20000000000 */
[----:B------:R-:W-:-:S05]  /*0b30*/  FADD R25, R12, 9.9999997473787516356e-06 ;  /* 0x3727c5ac0c197421 */ /* 0x000fca0000000000 */
[----:B------:R-:W1:Y:S08]  /*0b40*/  MUFU.SQRT R24, R24 ;  /* 0x0000001800187308 */ /* 0x000e700000002000 */
[----:B------:R-:W2:Y:S01]  /*0b50*/  MUFU.SQRT R25, R25 ;  /* 0x0000001900197308 */ /* 0x000ea20000002000 */
[C---:B-1----:R-:W-:Y:S02]  /*0b60*/  FSETP.GT.AND P6, PT, R24.reuse, 8.50705917302346158658e+37, PT ;  /* 0x7e8000001800780b */ /* 0x042fe40003fc4000 */
[----:B------:R-:W-:-:S02]  /*0b70*/  FSETP.GEU.AND P5, PT, R24, 1.175494350822287508e-38, PT ;  /* 0x008000001800780b */ /* 0x000fc40003fae000 */
[----:B------:R-:W-:Y:S02]  /*0b80*/  FSEL R37, R15, 1, P6 ;  /* 0x3f8000000f257808 */ /* 0x000fe40003000000 */
[----:B--2---:R-:W-:Y:S02]  /*0b90*/  FSETP.GT.AND P4, PT, R25, 8.50705917302346158658e+37, PT ;  /* 0x7e8000001900780b */ /* 0x004fe40003f84000 */
[----:B---3--:R-:W-:-:S05]  /*0ba0*/  SEL R12, R0, RZ, P2 ;  /* 0x000000ff000c7207 */ /* 0x008fca0001000000 */
[----:B------:R-:W-:Y:S01]  /*0bb0*/  @P6 FMUL R24, R24, 0.25 ;  /* 0x3e80000018186820 */ /* 0x000fe20000400000 */
[C---:B------:R-:W-:Y:S01]  /*0bc0*/  FSETP.GEU.AND P6, PT, R25.reuse, 1.175494350822287508e-38, PT ;  /* 0x008000001900780b */ /* 0x040fe20003fce000 */
[----:B0-----:R-:W-:Y:S02]  /*0bd0*/  FADD R6, R12, 9.9999997473787516356e-06 ;  /* 0x3727c5ac0c067421 */ /* 0x001fe40000000000 */
[----:B------:R-:W-:Y:S01]  /*0be0*/  @!P5 FMUL R24, R24, 16777216 ;  /* 0x4b8000001818d820 */ /* 0x000fe20000400000 */
[----:B----4-:R-:W-:Y:S01]  /*0bf0*/  SEL R2, R2, RZ, P2 ;  /* 0x000000ff02027207 */ /* 0x010fe20001000000 */
[----:B------:R-:W-:Y:S02]  /*0c00*/  @P4 FMUL R25, R25, 0.25 ;  /* 0x3e80000019194820 */ /* 0x000fe40000400000 */
[----:B------:R-:W0:Y:S02]  /*0c10*/  MUFU.SQRT R6, R6 ;  /* 0x0000000600067308 */ /* 0x000e240000002000 */
[----:B------:R-:W-:-:S04]  /*0c20*/  FADD R32, R2, 9.9999997473787516356e-06 ;  /* 0x3727c5ac02207421 */ /* 0x000fc80000000000 */
[----:B------:R-:W-:Y:S02]  /*0c30*/  @!P6 FMUL R25, R25, 16777216 ;  /* 0x4b8000001919e820 */ /* 0x000fe40000400000 */
[----:B------:R-:W1:Y:S01]  /*0c40*/  MUFU.RCP R24, R24 ;  /* 0x0000001800187308 */ /* 0x000e620000001000 */
[----:B------:R-:W-:-:S07]  /*0c50*/  FSEL R12, R15, 1, P4 ;  /* 0x3f8000000f0c7808 */ /* 0x000fce0002000000 */
[----:B------:R2:W3:Y:S01]  /*0c60*/  MUFU.RCP R7, R25 ;  /* 0x0000001900077308 */ /* 0x0004e20000001000 */
[----:B------:R-:W-:Y:S01]  /*0c70*/  @!P5 FMUL R37, R37, 16777216 ;  /* 0x4b8000002525d820 */ /* 0x000fe20000400000 */
[----:B0-----:R-:W-:-:S06]  /*0c80*/  FSETP.GT.AND P4, PT, R6, 8.50705917302346158658e+37, PT ;  /* 0x7e8000000600780b */ /* 0x001fcc0003f84000 */
[----:B------:R-:W0:Y:S01]  /*0c90*/  MUFU.SQRT R32, R32 ;  /* 0x0000002000207308 */ /* 0x000e220000002000 */
[----:B-1----:R-:W-:Y:S01]  /*0ca0*/  FMUL R0, R24, R37 ;  /* 0x0000002518007220 */ /* 0x002fe20000400000 */
[----:B------:R-:W-:Y:S01]  /*0cb0*/  @!P6 FMUL R12, R12, 16777216 ;  /* 0x4b8000000c0ce820 */ /* 0x000fe20000400000 */
[----:B--2---:R-:W-:Y:S02]  /*0cc0*/  CS2R R24, SRZ ;  /* 0x0000000000187805 */ /* 0x004fe4000001ff00 */
[C---:B------:R-:W-:Y:S01]  /*0cd0*/  FSETP.GEU.AND P6, PT, R6.reuse, 1.175494350822287508e-38, PT ;  /* 0x008000000600780b */ /* 0x040fe20003fce000 */
[----:B------:R-:W-:Y:S01]  /*0ce0*/  FMUL R29, R29, R0 ;  /* 0x000000001d1d7220 */ /* 0x000fe20000400000 */
[----:B------:R-:W-:Y:S02]  /*0cf0*/  IMAD.MOV.U32 R0, RZ, RZ, RZ ;  /* 0x000000ffff007224 */ /* 0x000fe400078e00ff */
[----:B---3--:R-:W-:Y:S01]  /*0d00*/  FMUL R7, R7, R12 ;  /* 0x0000000c07077220 */ /* 0x008fe20000400000 */
[----:B------:R-:W-:Y:S01]  /*0d10*/  IMAD.MOV.U32 R12, RZ, RZ, RZ ;  /* 0x000000ffff0c7224 */ /* 0x000fe200078e00ff */
[----:B------:R-:W2:Y:S01]  /*0d20*/  @P2 LDG.E.EL R24, desc[UR4][R4.64+-0x300] ;  /* 0xfffd000404182981 */ /* 0x000ea2000c2e1900 */
[----:B------:R-:W-:Y:S01]  /*0d30*/  @P4 FMUL R6, R6, 0.25 ;  /* 0x3e80000006064820 */ /* 0x000fe20000400000 */
[----:B------:R-:W1:Y:S02]  /*0d40*/  LDC.64 R36, c[0x0][0x240] ;  /* 0x00009000ff247b82 */ /* 0x000e640000000a00 */
[----:B------:R-:W3:Y:S01]  /*0d50*/  @P2 LDG.E.EL R0, desc[UR4][R4.64+-0x300] ;  /* 0xfffd000404002981 */ /* 0x000ee2000c2e1900 */
[----:B0-----:R-:W-:-:S03]  /*0d60*/  FSETP.GT.AND P5, PT, R32, 8.50705917302346158658e+37, PT ;  /* 0x7e8000002000780b */ /* 0x001fc60003fa4000 */
[----:B------:R-:W4:Y:S04]  /*0d70*/  @P2 LDG.E.EL R12, desc[UR4][R4.64+-0x300] ;  /* 0xfffd0004040c2981 */ /* 0x000f28000c2e1900 */
[----:B------:R0:W2:Y:S01]  /*0d80*/  @P2 LDG.E.EL R25, desc[UR4][R4.64+-0x300] ;  /* 0xfffd000404192981 */ /* 0x0000a2000c2e1900 */
[----:B------:R-:W-:Y:S01]  /*0d90*/  @!P6 FMUL R6, R6, 16777216 ;  /* 0x4b8000000606e820 */ /* 0x000fe20000400000 */
[----:B0-----:R-:W-:Y:S02]  /*0da0*/  FSEL R5, R15, 1, P4 ;  /* 0x3f8000000f057808 */ /* 0x001fe40002000000 */
[C---:B------:R-:W-:Y:S01]  /*0db0*/  FSETP.GEU.AND P4, PT, R32.reuse, 1.175494350822287508e-38, PT ;  /* 0x008000002000780b */ /* 0x040fe20003f8e000 */
[----:B------:R-:W0:Y:S01]  /*0dc0*/  MUFU.RCP R2, R6 ;  /* 0x0000000600027308 */ /* 0x000e220000001000 */
[----:B------:R-:W-:Y:S01]  /*0dd0*/  @P5 FMUL R32, R32, 0.25 ;  /* 0x3e80000020205820 */ /* 0x000fe20000400000 */
[----:B------:R-:W-:-:S10]  /*0de0*/  @!P6 FMUL R5, R5, 16777216 ;  /* 0x4b8000000505e820 */ /* 0x000fd40000400000 */
[----:B------:R-:W-:-:S06]  /*0df0*/  @!P4 FMUL R32, R32, 16777216 ;  /* 0x4b8000002020c820 */ /* 0x000fcc0000400000 */
[----:B------:R-:W1:Y:S01]  /*0e00*/  MUFU.RCP R32, R32 ;  /* 0x0000002000207308 */ /* 0x000e620000001000 */
[----:B0-----:R-:W-:Y:S01]  /*0e10*/  FMUL R2, R2, R5 ;  /* 0x0000000502027220 */ /* 0x001fe20000400000 */
[----:B------:R-:W-:-:S05]  /*0e20*/  FSEL R5, R15, 1, P5 ;  /* 0x3f8000000f057808 */ /* 0x000fca0002800000 */
[----:B------:R-:W-:Y:S01]  /*0e30*/  @!P4 FMUL R5, R5, 16777216 ;  /* 0x4b8000000505c820 */ /* 0x000fe20000400000 */
[----:B------:R-:W-:Y:S01]  /*0e40*/  SEL R22, R22, RZ, P2 ;  /* 0x000000ff16167207 */ /* 0x000fe20001000000 */
[----:B------:R-:W-:Y:S02]  /*0e50*/  FMUL R28, R28, R7 ;  /* 0x000000071c1c7220 */ /* 0x000fe40000400000 */
[----:B-1----:R-:W-:Y:S01]  /*0e60*/  FMUL R6, R32, R5 ;  /* 0x0000000520067220 */ /* 0x002fe20000400000 */
[----:B------:R-:W-:Y:S02]  /*0e70*/  IMAD.MOV.U32 R32, RZ, RZ, RZ ;  /* 0x000000ffff207224 */ /* 0x000fe400078e00ff */
[----:B------:R-:W-:Y:S01]  /*0e80*/  FADD R22, R22, 9.9999997473787516356e-06 ;  /* 0x3727c5ac16167421 */ /* 0x000fe20000000000 */
[----:B------:R-:W-:Y:S01]  /*0e90*/  FMUL R27, R27, R6 ;  /* 0x000000061b1b7220 */ /* 0x000fe20000400000 */
[----:B------:R-:W-:Y:S02]  /*0ea0*/  IMAD.WIDE R6, R9, 0x4, R36 ;  /* 0x0000000409067825 */ /* 0x000fe400078e0224 */
[----:B------:R0:W1:Y:S02]  /*0eb0*/  MUFU.SQRT R4, R22 ;  /* 0x0000001600047308 */ /* 0x0000640000002000 */
[----:B------:R-:W-:Y:S01]  /*0ec0*/  FMUL R2, R19, R2 ;  /* 0x0000000213027220 */ /* 0x000fe20000400000 */
[----:B------:R-:W-:Y:S01]  /*0ed0*/  IMAD.MOV.U32 R19, RZ, RZ, RZ ;  /* 0x000000ffff137224 */ /* 0x000fe200078e00ff */
[----:B------:R-:W2:Y:S01]  /*0ee0*/  @P0 LDG.E.EL R32, desc[UR4][R6.64+-0x300] ;  /* 0xfffd000406200981 */ /* 0x000ea2000c2e1900 */
[----:B0-----:R-:W-:-:S04]  /*0ef0*/  IMAD.MOV.U32 R22, RZ, RZ, RZ ;  /* 0x000000ffff167224 */ /* 0x001fc800078e00ff */
[----:B------:R-:W3:Y:S04]  /*0f00*/  @P0 LDG.E.EL R19, desc[UR4][R6.64+-0x300] ;  /* 0xfffd000406130981 */ /* 0x000ee8000c2e1900 */
[----:B------:R-:W4:Y:S01]  /*0f10*/  @P0 LDG.E.EL R22, desc[UR4][R6.64+-0x300] ;  /* 0xfffd000406160981 */ /* 0x000f22000c2e1900 */
[C---:B-1----:R-:W-:Y:S02]  /*0f20*/  FSETP.GT.AND P6, PT, R4.reuse, 8.50705917302346158658e+37, PT ;  /* 0x7e8000000400780b */ /* 0x042fe40003fc4000 */
[----:B------:R-:W-:-:S11]  /*0f30*/  FSETP.GEU.AND P5, PT, R4, 1.175494350822287508e-38, PT ;  /* 0x008000000400780b */ /* 0x000fd60003fae000 */
[----:B------:R-:W-:-:S04]  /*0f40*/  @P6 FMUL R4, R4, 0.25 ;  /* 0x3e80000004046820 */ /* 0x000fc80000400000 */
[----:B------:R-:W-:-:S06]  /*0f50*/  @!P5 FMUL R4, R4, 16777216 ;  /* 0x4b8000000404d820 */ /* 0x000fcc0000400000 */
[----:B------:R-:W0:Y:S01]  /*0f60*/  MUFU.RCP R4, R4 ;  /* 0x0000000400047308 */ /* 0x000e220000001000 */
[----:B------:R-:W-:-:S05]  /*0f70*/  FSEL R15, R15, 1, P6 ;  /* 0x3f8000000f0f7808 */ /* 0x000fca0003000000 */
[----:B------:R-:W-:-:S04]  /*0f80*/  @!P5 FMUL R15, R15, 16777216 ;  /* 0x4b8000000f0fd820 */ /* 0x000fc80000400000 */
[----:B0-----:R-:W-:Y:S02]  /*0f90*/  FMUL R15, R4, R15 ;  /* 0x0000000f040f7220 */ /* 0x001fe40000400000 */
[----:B------:R-:W0:Y:S01]  /*0fa0*/  LDC.64 R4, c[0x0][0x248] ;  /* 0x00009200ff047b82 */ /* 0x000e220000000a00 */
[----:B-----5:R-:W-:Y:S01]  /*0fb0*/  SEL R39, R10, RZ, P0 ;  /* 0x000000ff0a277207 */ /* 0x020fe20000000000 */
[----:B------:R-:W-:Y:S01]  /*0fc0*/  FMUL R26, R26, R15 ;  /* 0x0000000f1a1a7220 */ /* 0x000fe20000400000 */
[C---:B------:R-:W-:Y:S01]  /*0fd0*/  IMAD R15, R16.reuse, -0x14000, R3 ;  /* 0xfffec000100f7824 */ /* 0x040fe200078e0203 */
[----:B------:R-:W-:Y:S01]  /*0fe0*/  SEL R17, R17, RZ, P0 ;  /* 0x000000ff11117207 */ /* 0x000fe20000000000 */
[----:B------:R-:W-:Y:S02]  /*0ff0*/  IMAD.MOV.U32 R9, RZ, RZ, RZ ;  /* 0x000000ffff097224 */ /* 0x000fe400078e00ff */
[----:B------:R-:W-:Y:S01]  /*1000*/  IMAD R15, R16, 0x4000, R15 ;  /* 0x00004000100f7824 */ /* 0x000fe200078e020f */
[----:B------:R-:W-:-:S03]  /*1010*/  SEL R16, R11, RZ, P0 ;  /* 0x000000ff0b107207 */ /* 0x000fc60000000000 */
[----:B------:R0:W5:Y:S02]  /*1020*/  @P0 LDG.E.EL R9, desc[UR4][R6.64+-0x300] ;  /* 0xfffd000406090981 */ /* 0x000164000c2e1900 */
[----:B0-----:R-:W-:Y:S01]  /*1030*/  IMAD.WIDE R6, R23, 0x4, R4 ;  /* 0x0000000417067825 */ /* 0x001fe200078e0204 */
[----:B--2---:R-:W-:-:S05]  /*1040*/  SEL R41, R32, RZ, P0 ;  /* 0x000000ff20297207 */ /* 0x004fca0000000000 */
[----:B------:R-:W-:Y:S01]  /*1050*/  FFMA R10, R18, R39, R41 ;  /* 0x00000027120a7223 */ /* 0x000fe20000000029 */
[----:B---3--:R-:W-:Y:S02]  /*1060*/  SEL R18, R19, RZ, P0 ;  /* 0x000000ff13127207 */ /* 0x008fe40000000000 */
[----:B----4-:R-:W-:-:S03]  /*1070*/  SEL R11, R22, RZ, P0 ;  /* 0x000000ff160b7207 */ /* 0x010fc60000000000 */
[----:B------:R-:W-:Y:S01]  /*1080*/  FFMA R33, R33, R16, R18 ;  /* 0x0000001021217223 */ /* 0x000fe20000000012 */
[----:B------:R-:W-:Y:S02]  /*1090*/  IMAD.MOV.U32 R16, RZ, RZ, RZ ;  /* 0x000000ffff107224 */ /* 0x000fe400078e00ff */
[----:B------:R-:W-:Y:S02]  /*10a0*/  IMAD.MOV.U32 R18, RZ, RZ, RZ ;  /* 0x000000ffff127224 */ /* 0x000fe400078e00ff */
[----:B------:R-:W-:Y:S01]  /*10b0*/  FFMA R34, R34, R17, R11 ;  /* 0x0000001122227223 */ /* 0x000fe2000000000b */
[----:B------:R-:W-:Y:S02]  /*10c0*/  IMAD.MOV.U32 R17, RZ, RZ, RZ ;  /* 0x000000ffff117224 */ /* 0x000fe400078e00ff */
[----:B------:R-:W-:-:S06]  /*10d0*/  IMAD.MOV.U32 R19, RZ, RZ, RZ ;  /* 0x000000ffff137224 */ /* 0x000fcc00078e00ff */
[----:B------:R0:W2:Y:S01]  /*10e0*/  @P0 LDG.E.128 R16, desc[UR4][R6.64] ;  /* 0x0000000406100981 */ /* 0x0000a2000c1e1d00 */
[----:B------:R-:W-:Y:S01]  /*10f0*/  SEL R8, R8, RZ, P0 ;  /* 0x000000ff08087207 */ /* 0x000fe20000000000 */
[----:B------:R-:W-:Y:S01]  /*1100*/  IMAD.WIDE R36, R13, 0x4, R36 ;  /* 0x000000040d247825 */ /* 0x000fe200078e0224 */
[----:B0-----:R-:W-:Y:S02]  /*1110*/  CS2R R6, SRZ ;  /* 0x0000000000067805 */ /* 0x001fe4000001ff00 */
[----:B-----5:R-:W-:-:S05]  /*1120*/  SEL R22, R9, RZ, P0 ;  /* 0x000000ff09167207 */ /* 0x020fca0000000000 */
[----:B------:R-:W-:Y:S01]  /*1130*/  FFMA R29, R29, R8, R22 ;  /* 0x000000081d1d7223 */ /* 0x000fe20000000016 */
[C---:B------:R-:W-:Y:S01]  /*1140*/  LEA R8, P4, R31.reuse, UR6, 0x2 ;  /* 0x000000061f087c11 */ /* 0x040fe2000f8810ff */
[----:B------:R-:W0:Y:S03]  /*1150*/  LDC.64 R22, c[0x0][0x210] ;  /* 0x00008400ff167b82 */ /* 0x000e260000000a00 */
[----:B------:R-:W-:Y:S01]  /*1160*/  LEA.HI.X R9, R31, UR7, R14, 0x2, P4 ;  /* 0x000000071f097c11 */ /* 0x000fe2000a0f140e */
[----:B------:R-:W-:Y:S01]  /*1170*/  IMAD.WIDE R30, R30, 0x4, R4 ;  /* 0x000000041e1e7825 */ /* 0x000fe200078e0204 */
[----:B------:R-:W-:-:S06]  /*1180*/  CS2R R4, SRZ ;  /* 0x0000000000047805 */ /* 0x000fcc000001ff00 */
[----:B------:R1:W3:Y:S01]  /*1190*/  @!P3 LDG.E.128 R4, desc[UR4][R8.64+-0x10000] ;  /* 0xff0000040804b981 */ /* 0x0002e2000c1e1d00 */
[----:B--2---:R-:W-:Y:S01]  /*11a0*/  SEL R32, R17, RZ, P0 ;  /* 0x000000ff11207207 */ /* 0x004fe20000000000 */
[----:B------:R-:W-:-:S06]  /*11b0*/  IMAD.MOV.U32 R17, RZ, RZ, RZ ;  /* 0x000000ffff117224 */ /* 0x000fcc00078e00ff */
[----:B------:R-:W2:Y:S01]  /*11c0*/  @P2 LDG.E.EL R17, desc[UR4][R36.64+-0x300] ;  /* 0xfffd000424112981 */ /* 0x000ea2000c2e1900 */
[----:B------:R-:W-:-:S05]  /*11d0*/  SEL R11, R16, RZ, P0 ;  /* 0x000000ff100b7207 */ /* 0x000fca0000000000 */
[----:B------:R-:W-:Y:S01]  /*11e0*/  FADD R16, R10, R11 ;  /* 0x0000000b0a107221 */ /* 0x000fe20000000000 */
[----:B------:R-:W-:Y:S02]  /*11f0*/  SEL R11, R18, RZ, P0 ;  /* 0x000000ff120b7207 */ /* 0x000fe40000000000 */
[----:B-1----:R-:W-:Y:S02]  /*1200*/  CS2R R8, SRZ ;  /* 0x0000000000087805 */ /* 0x002fe4000001ff00 */
[----:B------:R-:W-:Y:S01]  /*1210*/  SEL R39, R12, RZ, P2 ;  /* 0x000000ff0c277207 */ /* 0x000fe20001000000 */
[----:B0-----:R-:W-:-:S04]  /*1220*/  IMAD.WIDE R14, R15, 0x4, R22 ;  /* 0x000000040f0e7825 */ /* 0x001fc800078e0216 */
[----:B------:R-:W-:Y:S01]  /*1230*/  FADD R34, R34, R11 ;  /* 0x0000000b22227221 */ /* 0x000fe20000000000 */
[----:B------:R-:W-:Y:S01]  /*1240*/  CS2R R10, SRZ ;  /* 0x00000000000a7805 */ /* 0x000fe2000001ff00 */
[C---:B------:R-:W-:Y:S01]  /*1250*/  VIADD R12, R13.reuse, 0xffffffc0 ;  /* 0xffffffc00d0c7836 */ /* 0x040fe20000000000 */
[----:B------:R-:W-:-:S04]  /*1260*/  ISETP.GE.AND P4, PT, R13, 0x40, PT ;  /* 0x000000400d00780c */ /* 0x000fc80003f86270 */
[----:B------:R0:W4:Y:S01]  /*1270*/  @!P1 LDG.E.128 R8, desc[UR4][R14.64] ;  /* 0x000000040e089981 */ /* 0x000122000c1e1d00 */
[----:B------:R-:W-:Y:S02]  /*1280*/  ISETP.GE.U32.AND P5, PT, R12, 0x80, PT ;  /* 0x000000800c00780c */ /* 0x000fe40003fa6070 */
[----:B------:R-:W-:Y:S01]  /*1290*/  CS2R R12, SRZ ;  /* 0x00000000000c7805 */ /* 0x000fe2000001ff00 */
[----:B0-----:R-:W-:Y:S02]  /*12a0*/  IMAD.MOV.U32 R14, RZ, RZ, RZ ;  /* 0x000000ffff0e7224 */ /* 0x001fe400078e00ff */
[----:B------:R-:W-:-:S06]  /*12b0*/  IMAD.MOV.U32 R15, RZ, RZ, RZ ;  /* 0x000000ffff0f7224 */ /* 0x000fcc00078e00ff */
[----:B------:R0:W5:Y:S01]  /*12c0*/  @P2 LDG.E.128 R12, desc[UR4][R30.64] ;  /* 0x000000041e0c2981 */ /* 0x000162000c1e1d00 */
[----:B------:R-:W-:Y:S01]  /*12d0*/  FADD R33, R33, R32 ;  /* 0x0000002021217221 */ /* 0x000fe20000000000 */
[----:B------:R-:W-:Y:S01]  /*12e0*/  IMAD.MOV.U32 R32, RZ, RZ, RZ ;  /* 0x000000ffff207224 */ /* 0x000fe200078e00ff */
[----:B------:R-:W-:-:S05]  /*12f0*/  SEL R18, R19, RZ, P0 ;  /* 0x000000ff13127207 */ /* 0x000fca0000000000 */
[----:B------:R-:W5:Y:S01]  /*1300*/  @P2 LDG.E.EL R32, desc[UR4][R36.64+-0x300] ;  /* 0xfffd000424202981 */ /* 0x000f62000c2e1900 */
[----:B0-----:R-:W-:-:S06]  /*1310*/  CS2R R30, SRZ ;  /* 0x00000000001e7805 */ /* 0x001fcc000001ff00 */
[----:B------:R-:W5:Y:S01]  /*1320*/  @P2 LDG.E.EL R30, desc[UR4][R36.64+-0x300] ;  /* 0xfffd0004241e2981 */ /* 0x000f62000c2e1900 */
[----:B---3--:R-:W-:-:S03]  /*1330*/  SEL R4, R4, RZ, !P3 ;  /* 0x000000ff04047207 */ /* 0x008fc60005800000 */
[----:B------:R0:W3:Y:S01]  /*1340*/  @P2 LDG.E.EL R31, desc[UR4][R36.64+-0x300] ;  /* 0xfffd0004241f2981 */ /* 0x0000e2000c2e1900 */
[----:B------:R-:W-:Y:S01]  /*1350*/  FADD R29, R29, R18 ;  /* 0x000000121d1d7221 */ /* 0x000fe20000000000 */
[----:B------:R-:W-:Y:S01]  /*1360*/  @P3 SEL R4, R16, RZ, P0 ;  /* 0x000000ff10043207 */ /* 0x000fe20000000000 */
[----:B------:R-:W-:Y:S02]  /*1370*/  IMAD.MOV.U32 R16, RZ, RZ, RZ ;  /* 0x000000ffff107224 */ /* 0x000fe400078e00ff */
[----:B------:R-:W-:Y:S02]  /*1380*/  IMAD.MOV.U32 R18, RZ, RZ, RZ ;  /* 0x000000ffff127224 */ /* 0x000fe400078e00ff */
[----:B------:R-:W-:Y:S01]  /*1390*/  IMAD.MOV.U32 R19, RZ, RZ, RZ ;  /* 0x000000ffff137224 */ /* 0x000fe200078e00ff */
[----:B0-----:R-:W-:-:S04]  /*13a0*/  LEA R36, P6, R21, UR6, 0x2 ;  /* 0x0000000615247c11 */ /* 0x001fc8000f8c10ff */
[----:B------:R-:W-:Y:S02]  /*13b0*/  LEA.HI.X R37, R21, UR7, R20, 0x2, P6 ;  /* 0x0000000715257c11 */ /* 0x000fe4000b0f1414 */
[----:B------:R-:W-:Y:S02]  /*13c0*/  CS2R R20, SRZ ;  /* 0x0000000000147805 */ /* 0x000fe4000001ff00 */
[----:B--2---:R-:W-:-:S05]  /*13d0*/  SEL R17, R17, RZ, P2 ;  /* 0x000000ff11117207 */ /* 0x004fca0001000000 */
[----:B------:R-:W-:Y:S01]  /*13e0*/  FFMA R28, R28, R39, R17 ;  /* 0x000000271c1c7223 */ /* 0x000fe20000000011 */
[----:B------:R-:W-:Y:S02]  /*13f0*/  IMAD.MOV.U32 R17, RZ, RZ, RZ ;  /* 0x000000ffff117224 */ /* 0x000fe400078e00ff */
[----:B------:R-:W-:Y:S01]  /*1400*/  IMAD.WIDE R38, R35, 0x4, R22 ;  /* 0x0000000423267825 */ /* 0x000fe200078e0216 */
[----:B------:R-:W-:-:S04]  /*1410*/  CS2R R22, SRZ ;  /* 0x0000000000167805 */ /* 0x000fc8000001ff00 */
[----:B------:R0:W2:Y:S04]  /*1420*/  @!P4 LDG.E.128 R16, desc[UR4][R38.64] ;  /* 0x000000042610c981 */ /* 0x0000a8000c1e1d00 */
[----:B------:R-:W2:Y:S01]  /*1430*/  @!P5 LDG.E.128 R20, desc[UR4][R36.64+-0x10000] ;  /* 0xff0000042414d981 */ /* 0x000ea2000c1e1d00 */
[----:B------:R-:W-:Y:S02]  /*1440*/  SEL R5, R5, RZ, !P3 ;  /* 0x000000ff05057207 */ /* 0x000fe40005800000 */
[----:B------:R-:W-:Y:S02]  /*1450*/  @P3 SEL R5, R33, RZ, P0 ;  /* 0x000000ff21053207 */ /* 0x000fe40000000000 */
[----:B----4-:R-:W-:Y:S02]  /*1460*/  SEL R33, R8, RZ, !P1 ;  /* 0x000000ff08217207 */ /* 0x010fe40004800000 */
[----:B------:R-:W-:-:S02]  /*1470*/  SEL R7, R7, RZ, !P3 ;  /* 0x000000ff07077207 */ /* 0x000fc40005800000 */
[----:B------:R-:W-:Y:S02]  /*1480*/  @P3 SEL R7, R29, RZ, P0 ;  /* 0x000000ff1d073207 */ /* 0x000fe40000000000 */
[----:B------:R-:W-:Y:S02]  /*1490*/  SEL R35, R0, RZ, P2 ;  /* 0x000000ff00237207 */ /* 0x000fe40001000000 */
[----:B------:R-:W-:Y:S02]  /*14a0*/  SEL R29, R10, RZ, !P1 ;  /* 0x000000ff0a1d7207 */ /* 0x000fe40004800000 */
[----:B------:R-:W-:Y:S02]  /*14b0*/  SEL R0, R11, RZ, !P1 ;  /* 0x000000ff0b007207 */ /* 0x000fe40004800000 */
[----:B------:R-:W-:Y:S02]  /*14c0*/  SEL R24, R24, RZ, P2 ;  /* 0x000000ff18187207 */ /* 0x000fe40001000000 */
[----:B------:R-:W-:-:S02]  /*14d0*/  SEL R25, R25, RZ, P2 ;  /* 0x000000ff19197207 */ /* 0x000fc40001000000 */
[----:B-----5:R-:W-:Y:S02]  /*14e0*/  SEL R13, R13, RZ, P2 ;  /* 0x000000ff0d0d7207 */ /* 0x020fe40001000000 */
[----:B------:R-:W-:Y:S02]  /*14f0*/  SEL R14, R14, RZ, P2 ;  /* 0x000000ff0e0e7207 */ /* 0x000fe40001000000 */
[----:B------:R-:W-:Y:S02]  /*1500*/  SEL R11, R32, RZ, P2 ;  /* 0x000000ff200b7207 */ /* 0x000fe40001000000 */
[----:B0-----:R-:W-:Y:S02]  /*1510*/  SEL R39, R30, RZ, P2 ;  /* 0x000000ff1e277207 */ /* 0x001fe40001000000 */
[----:B------:R-:W-:Y:S02]  /*1520*/  SEL R30, R9, RZ, !P1 ;  /* 0x000000ff091e7207 */ /* 0x000fe40004800000 */
[----:B------:R-:W0:Y:S01]  /*1530*/  LDC.64 R8, c[0x0][0x250] ;  /* 0x00009400ff087b82 */ /* 0x000e220000000a00 */
[----:B---3--:R-:W-:Y:S01]  /*1540*/  SEL R10, R31, RZ, P2 ;  /* 0x000000ff1f0a7207 */ /* 0x008fe20001000000 */
[----:B------:R-:W-:Y:S01]  /*1550*/  FFMA R2, R2, R35, R39 ;  /* 0x0000002302027223 */ /* 0x000fe20000000027 */
[----:B------:R-:W-:Y:S01]  /*1560*/  SEL R31, R12, RZ, P2 ;  /* 0x000000ff0c1f7207 */ /* 0x000fe20001000000 */
[----:B------:R-:W-:Y:S01]  /*1570*/  FFMA R26, R26, R25, R11 ;  /* 0x000000191a1a7223 */ /* 0x000fe2000000000b */
[----:B------:R-:W-:Y:S01]  /*1580*/  SEL R15, R15, RZ, P2 ;  /* 0x000000ff0f0f7207 */ /* 0x000fe20001000000 */
[----:B------:R-:W-:Y:S01]  /*1590*/  FFMA R27, R27, R24, R10 ;  /* 0x000000181b1b7223 */ /* 0x000fe2000000000a */
[----:B------:R-:W-:Y:S01]  /*15a0*/  FADD R2, R2, R13 ;  /* 0x0000000d02027221 */ /* 0x000fe20000000000 */
[----:B------:R-:W-:-:S02]  /*15b0*/  FADD R28, R28, R31 ;  /* 0x0000001f1c1c7221 */ /* 0x000fc40000000000 */
[----:B------:R-:W-:Y:S01]  /*15c0*/  FADD R10, R27, R14 ;  /* 0x0000000e1b0a7221 */ /* 0x000fe20000000000 */
[----:B------:R-:W-:Y:S01]  /*15d0*/  FADD R11, R26, R15 ;  /* 0x0000000f1a0b7221 */ /* 0x000fe20000000000 */
[----:B------:R-:W-:Y:S02]  /*15e0*/  SEL R6, R6, RZ, !P3 ;  /* 0x000000ff06067207 */ /* 0x000fe40005800000 */
[----:B------:R-:W-:Y:S02]  /*15f0*/  @P3 SEL R6, R34, RZ, P0 ;  /* 0x000000ff22063207 */ /* 0x000fe40000000000 */
[----:B------:R-:W-:Y:S02]  /*1600*/  SEL R4, R33, R4, !P1 ;  /* 0x0000000421047207 */ /* 0x000fe40004800000 */
[----:B------:R-:W-:Y:S02]  /*1610*/  SEL R5, R30, R5, !P1 ;  /* 0x000000051e057207 */ /* 0x000fe40004800000 */
[----:B------:R-:W-:-:S02]  /*1620*/  SEL R6, R29, R6, !P1 ;  /* 0x000000061d067207 */ /* 0x000fc40004800000 */
[----:B------:R-:W-:Y:S01]  /*1630*/  SEL R7, R0, R7, !P1 ;  /* 0x0000000700077207 */ /* 0x000fe20004800000 */
[----:B0-----:R-:W-:-:S05]  /*1640*/  IMAD.WIDE R8, R3, 0x4, R8 ;  /* 0x0000000403087825 */ /* 0x001fca00078e0208 */
[----:B------:R-:W-:Y:S01]  /*1650*/  STG.E.128 desc[UR4][R8.64], R4 ;  /* 0x0000000408007986 */ /* 0x000fe2000c101d04 */
[----:B--2---:R-:W-:Y:S02]  /*1660*/  SEL R25, R16, RZ, !P4 ;  /* 0x000000ff10197207 */ /* 0x004fe40006000000 */
[----:B------:R-:W-:Y:S02]  /*1670*/  SEL R16, R17, RZ, !P4 ;  /* 0x000000ff11107207 */ /* 0x000fe40006000000 */
[----:B------:R-:W-:Y:S02]  /*1680*/  SEL R17, R18, RZ, !P4 ;  /* 0x000000ff12117207 */ /* 0x000fe40006000000 */
[----:B------:R-:W-:Y:S02]  /*1690*/  SEL R12, R20, RZ, !P5 ;  /* 0x000000ff140c7207 */ /* 0x000fe40006800000 */
[----:B------:R-:W-:Y:S02]  /*16a0*/  SEL R13, R21, RZ, !P5 ;  /* 0x000000ff150d7207 */ /* 0x000fe40006800000 */
[----:B------:R-:W-:-:S02]  /*16b0*/  SEL R14, R22, RZ, !P5 ;  /* 0x000000ff160e7207 */ /* 0x000fc40006800000 */
[----:B------:R-:W-:Y:S02]  /*16c0*/  SEL R15, R23, RZ, !P5 ;  /* 0x000000ff170f7207 */ /* 0x000fe40006800000 */
[----:B------:R-:W-:Y:S02]  /*16d0*/  SEL R18, R19, RZ, !P4 ;  /* 0x000000ff13127207 */ /* 0x000fe40006000000 */
[----:B------:R-:W-:Y:S02]  /*16e0*/  @P5 SEL R12, R28, RZ, P2 ;  /* 0x000000ff1c0c5207 */ /* 0x000fe40001000000 */
[----:B------:R-:W-:Y:S02]  /*16f0*/  @P5 SEL R13, R2, RZ, P2 ;  /* 0x000000ff020d5207 */ /* 0x000fe40001000000 */
[----:B------:R-:W-:Y:S02]  /*1700*/  @P5 SEL R14, R10, RZ, P2 ;  /* 0x000000ff0a0e5207 */ /* 0x000fe40001000000 */
[----:B------:R-:W-:-:S02]  /*1710*/  @P5 SEL R15, R11, RZ, P2 ;  /* 0x000000ff0b0f5207 */ /* 0x000fc40001000000 */
[----:B------:R-:W-:Y:S02]  /*1720*/  SEL R12, R25, R12, !P4 ;  /* 0x0000000c190c7207 */ /* 0x000fe40006000000 */
[----:B------:R-:W-:Y:S02]  /*1730*/  SEL R13, R16, R13, !P4 ;  /* 0x0000000d100d7207 */ /* 0x000fe40006000000 */
[----:B------:R-:W-:Y:S02]  /*1740*/  SEL R14, R17, R14, !P4 ;  /* 0x0000000e110e7207 */ /* 0x000fe40006000000 */
[----:B------:R-:W-:-:S05]  /*1750*/  SEL R15, R18, R15, !P4 ;  /* 0x0000000f120f7207 */ /* 0x000fca0006000000 */
[----:B------:R-:W-:Y:S01]  /*1760*/  STG.E.128 desc[UR4][R8.64+0x800], R12 ;  /* 0x0008000c08007986 */ /* 0x000fe2000c101d04 */
[----:B------:R-:W-:Y:S05]  /*1770*/  EXIT ;  /* 0x000000000000794d */ /* 0x000fea0003800000 */
.L_x_0:
[----:B------:R-:W-:-:S00]  /*1780*/  BRA `(.L_x_0) ;  /* 0xfffffffc00fc7947 */ /* 0x000fc0000383ffff */
[----:B------:R-:W-:-:S00]  /*1790*/  NOP ;  /* 0x0000000000007918 */ /* 0x000fc00000000000 */
        /* <DEDUP_REMOVED lines=14> */
.L_x_1:


//--------------------- .nv.global.init           --------------------------
	.section	.nv.global.init,"aw",@progbits
.nv.global.init:
	.type		_$_str,@object
	.size		_$_str,(_$_str_$_2 - _$_str)
_$_str:
        /*0000*/ 	.byte	0x5f, 0x5f, 0x43, 0x55, 0x44, 0x41, 0x5f, 0x46, 0x54, 0x5a, 0x00
	.type		_$_str_$_2,@object
	.size		_$_str_$_2,(.L_1 - _$_str_$_2)
_$_str_$_2:
        /*000b*/ 	.byte	0x5f, 0x5f, 0x43, 0x55, 0x44, 0x41, 0x5f, 0x50, 0x52, 0x45, 0x43, 0x5f, 0x53, 0x51, 0x52, 0x54
        /*001b*/ 	.byte	0x00
.L_1:


//--------------------- .nv.constant0.triton_poi_fused_cat_14 --------------------------
	.section	.nv.constant0.triton_poi_fused_cat_14,"a",@progbits
	.sectionflags	@""
	.align	4
.nv.constant0.triton_poi_fused_cat_14:
	.zero		604
